//
// Generated by NVIDIA NVVM Compiler
//
// Compiler Build ID: CL-36424714
// Cuda compilation tools, release 13.0, V13.0.88
// Based on NVVM 20.0.0
//

.version 9.0
.target sm_100
.address_size 64

	// .globl	_Z31global_bandwidth_v1_warp_offsetPfS_S_

.visible .entry _Z31global_bandwidth_v1_warp_offsetPfS_S_(
	.param .u64 .ptr .align 1 _Z31global_bandwidth_v1_warp_offsetPfS_S__param_0,
	.param .u64 .ptr .align 1 _Z31global_bandwidth_v1_warp_offsetPfS_S__param_1,
	.param .u64 .ptr .align 1 _Z31global_bandwidth_v1_warp_offsetPfS_S__param_2
)
{
	.reg .pred 	%p<8>;
	.reg .b32 	%r<27>;
	.reg .b32 	%f<142>;
	.reg .b64 	%rd<13>;

	ld.param.u64 	%rd4, [_Z31global_bandwidth_v1_warp_offsetPfS_S__param_0];
	ld.param.u64 	%rd2, [_Z31global_bandwidth_v1_warp_offsetPfS_S__param_1];
	ld.param.u64 	%rd3, [_Z31global_bandwidth_v1_warp_offsetPfS_S__param_2];
	cvta.to.global.u64 	%rd5, %rd4;
	mov.u32 	%r1, %ctaid.x;
	mov.u32 	%r2, %ntid.x;
	mov.u32 	%r3, %tid.x;
	mad.lo.s32 	%r6, %r1, %r2, %r3;
	shr.s32 	%r7, %r6, 31;
	shr.u32 	%r8, %r7, 27;
	add.s32 	%r9, %r6, %r8;
	shl.b32 	%r10, %r9, 5;
	or.b32  	%r11, %r10, %r3;
	and.b32  	%r12, %r3, 31;
	and.b32  	%r4, %r11, -993;
	mul.wide.s32 	%rd6, %r4, 4;
	add.s64 	%rd1, %rd5, %rd6;
	ld.global.f32 	%f141, [%rd1];
	add.f32 	%f4, %f141, 0f00000000;
	ld.global.f32 	%f5, [%rd1+128];
	add.f32 	%f6, %f4, %f5;
	ld.global.f32 	%f7, [%rd1+256];
	add.f32 	%f8, %f6, %f7;
	ld.global.f32 	%f9, [%rd1+384];
	add.f32 	%f10, %f8, %f9;
	ld.global.f32 	%f11, [%rd1+512];
	add.f32 	%f12, %f10, %f11;
	ld.global.f32 	%f13, [%rd1+640];
	add.f32 	%f14, %f12, %f13;
	ld.global.f32 	%f15, [%rd1+768];
	add.f32 	%f16, %f14, %f15;
	ld.global.f32 	%f17, [%rd1+896];
	add.f32 	%f18, %f16, %f17;
	ld.global.f32 	%f19, [%rd1+1024];
	add.f32 	%f20, %f18, %f19;
	ld.global.f32 	%f21, [%rd1+1152];
	add.f32 	%f22, %f20, %f21;
	ld.global.f32 	%f23, [%rd1+1280];
	add.f32 	%f24, %f22, %f23;
	ld.global.f32 	%f25, [%rd1+1408];
	add.f32 	%f26, %f24, %f25;
	ld.global.f32 	%f27, [%rd1+1536];
	add.f32 	%f28, %f26, %f27;
	ld.global.f32 	%f29, [%rd1+1664];
	add.f32 	%f30, %f28, %f29;
	ld.global.f32 	%f31, [%rd1+1792];
	add.f32 	%f32, %f30, %f31;
	ld.global.f32 	%f33, [%rd1+1920];
	add.f32 	%f34, %f32, %f33;
	ld.global.f32 	%f35, [%rd1+2048];
	add.f32 	%f36, %f34, %f35;
	ld.global.f32 	%f37, [%rd1+2176];
	add.f32 	%f38, %f36, %f37;
	ld.global.f32 	%f39, [%rd1+2304];
	add.f32 	%f40, %f38, %f39;
	ld.global.f32 	%f41, [%rd1+2432];
	add.f32 	%f42, %f40, %f41;
	ld.global.f32 	%f43, [%rd1+2560];
	add.f32 	%f44, %f42, %f43;
	ld.global.f32 	%f45, [%rd1+2688];
	add.f32 	%f46, %f44, %f45;
	ld.global.f32 	%f47, [%rd1+2816];
	add.f32 	%f48, %f46, %f47;
	ld.global.f32 	%f49, [%rd1+2944];
	add.f32 	%f50, %f48, %f49;
	ld.global.f32 	%f51, [%rd1+3072];
	add.f32 	%f52, %f50, %f51;
	ld.global.f32 	%f53, [%rd1+3200];
	add.f32 	%f54, %f52, %f53;
	ld.global.f32 	%f55, [%rd1+3328];
	add.f32 	%f56, %f54, %f55;
	ld.global.f32 	%f57, [%rd1+3456];
	add.f32 	%f58, %f56, %f57;
	ld.global.f32 	%f59, [%rd1+3584];
	add.f32 	%f60, %f58, %f59;
	ld.global.f32 	%f61, [%rd1+3712];
	add.f32 	%f62, %f60, %f61;
	ld.global.f32 	%f63, [%rd1+3840];
	add.f32 	%f64, %f62, %f63;
	ld.global.f32 	%f65, [%rd1+3968];
	add.f32 	%f66, %f64, %f65;
	mov.b32 	%r13, %f66;
	shfl.sync.down.b32	%r14|%p1, %r13, 16, 31, -1;
	mov.b32 	%f67, %r14;
	add.f32 	%f68, %f66, %f67;
	mov.b32 	%r15, %f68;
	shfl.sync.down.b32	%r16|%p2, %r15, 8, 31, -1;
	mov.b32 	%f69, %r16;
	add.f32 	%f70, %f68, %f69;
	mov.b32 	%r17, %f70;
	shfl.sync.down.b32	%r18|%p3, %r17, 4, 31, -1;
	mov.b32 	%f71, %r18;
	add.f32 	%f72, %f70, %f71;
	mov.b32 	%r19, %f72;
	shfl.sync.down.b32	%r20|%p4, %r19, 2, 31, -1;
	mov.b32 	%f73, %r20;
	add.f32 	%f74, %f72, %f73;
	mov.b32 	%r21, %f74;
	shfl.sync.down.b32	%r22|%p5, %r21, 1, 31, -1;
	mov.b32 	%f75, %r22;
	add.f32 	%f76, %f74, %f75;
	mov.b32 	%r23, %f76;
	shfl.sync.idx.b32	%r5|%p6, %r23, 0, 31, -1;
	setp.ne.s32 	%p7, %r12, 0;
	@%p7 bra 	$L__BB0_2;
	cvta.to.global.u64 	%rd7, %rd2;
	shr.u32 	%r24, %r2, 5;
	shr.u32 	%r25, %r3, 5;
	mad.lo.s32 	%r26, %r24, %r1, %r25;
	mul.wide.u32 	%rd8, %r26, 4;
	add.s64 	%rd9, %rd7, %rd8;
	st.global.u32 	[%rd9], %r5;
	ld.global.f32 	%f141, [%rd1];
$L__BB0_2:
	mov.b32 	%f77, %r5;
	cvta.to.global.u64 	%rd10, %rd3;
	sub.f32 	%f78, %f141, %f77;
	add.s64 	%rd12, %rd10, %rd6;
	st.global.f32 	[%rd12], %f78;
	ld.global.f32 	%f79, [%rd1+128];
	sub.f32 	%f80, %f79, %f77;
	st.global.f32 	[%rd12+128], %f80;
	ld.global.f32 	%f81, [%rd1+256];
	sub.f32 	%f82, %f81, %f77;
	st.global.f32 	[%rd12+256], %f82;
	ld.global.f32 	%f83, [%rd1+384];
	sub.f32 	%f84, %f83, %f77;
	st.global.f32 	[%rd12+384], %f84;
	ld.global.f32 	%f85, [%rd1+512];
	sub.f32 	%f86, %f85, %f77;
	st.global.f32 	[%rd12+512], %f86;
	ld.global.f32 	%f87, [%rd1+640];
	sub.f32 	%f88, %f87, %f77;
	st.global.f32 	[%rd12+640], %f88;
	ld.global.f32 	%f89, [%rd1+768];
	sub.f32 	%f90, %f89, %f77;
	st.global.f32 	[%rd12+768], %f90;
	ld.global.f32 	%f91, [%rd1+896];
	sub.f32 	%f92, %f91, %f77;
	st.global.f32 	[%rd12+896], %f92;
	ld.global.f32 	%f93, [%rd1+1024];
	sub.f32 	%f94, %f93, %f77;
	st.global.f32 	[%rd12+1024], %f94;
	ld.global.f32 	%f95, [%rd1+1152];
	sub.f32 	%f96, %f95, %f77;
	st.global.f32 	[%rd12+1152], %f96;
	ld.global.f32 	%f97, [%rd1+1280];
	sub.f32 	%f98, %f97, %f77;
	st.global.f32 	[%rd12+1280], %f98;
	ld.global.f32 	%f99, [%rd1+1408];
	sub.f32 	%f100, %f99, %f77;
	st.global.f32 	[%rd12+1408], %f100;
	ld.global.f32 	%f101, [%rd1+1536];
	sub.f32 	%f102, %f101, %f77;
	st.global.f32 	[%rd12+1536], %f102;
	ld.global.f32 	%f103, [%rd1+1664];
	sub.f32 	%f104, %f103, %f77;
	st.global.f32 	[%rd12+1664], %f104;
	ld.global.f32 	%f105, [%rd1+1792];
	sub.f32 	%f106, %f105, %f77;
	st.global.f32 	[%rd12+1792], %f106;
	ld.global.f32 	%f107, [%rd1+1920];
	sub.f32 	%f108, %f107, %f77;
	st.global.f32 	[%rd12+1920], %f108;
	ld.global.f32 	%f109, [%rd1+2048];
	sub.f32 	%f110, %f109, %f77;
	st.global.f32 	[%rd12+2048], %f110;
	ld.global.f32 	%f111, [%rd1+2176];
	sub.f32 	%f112, %f111, %f77;
	st.global.f32 	[%rd12+2176], %f112;
	ld.global.f32 	%f113, [%rd1+2304];
	sub.f32 	%f114, %f113, %f77;
	st.global.f32 	[%rd12+2304], %f114;
	ld.global.f32 	%f115, [%rd1+2432];
	sub.f32 	%f116, %f115, %f77;
	st.global.f32 	[%rd12+2432], %f116;
	ld.global.f32 	%f117, [%rd1+2560];
	sub.f32 	%f118, %f117, %f77;
	st.global.f32 	[%rd12+2560], %f118;
	ld.global.f32 	%f119, [%rd1+2688];
	sub.f32 	%f120, %f119, %f77;
	st.global.f32 	[%rd12+2688], %f120;
	ld.global.f32 	%f121, [%rd1+2816];
	sub.f32 	%f122, %f121, %f77;
	st.global.f32 	[%rd12+2816], %f122;
	ld.global.f32 	%f123, [%rd1+2944];
	sub.f32 	%f124, %f123, %f77;
	st.global.f32 	[%rd12+2944], %f124;
	ld.global.f32 	%f125, [%rd1+3072];
	sub.f32 	%f126, %f125, %f77;
	st.global.f32 	[%rd12+3072], %f126;
	ld.global.f32 	%f127, [%rd1+3200];
	sub.f32 	%f128, %f127, %f77;
	st.global.f32 	[%rd12+3200], %f128;
	ld.global.f32 	%f129, [%rd1+3328];
	sub.f32 	%f130, %f129, %f77;
	st.global.f32 	[%rd12+3328], %f130;
	ld.global.f32 	%f131, [%rd1+3456];
	sub.f32 	%f132, %f131, %f77;
	st.global.f32 	[%rd12+3456], %f132;
	ld.global.f32 	%f133, [%rd1+3584];
	sub.f32 	%f134, %f133, %f77;
	st.global.f32 	[%rd12+3584], %f134;
	ld.global.f32 	%f135, [%rd1+3712];
	sub.f32 	%f136, %f135, %f77;
	st.global.f32 	[%rd12+3712], %f136;
	ld.global.f32 	%f137, [%rd1+3840];
	sub.f32 	%f138, %f137, %f77;
	st.global.f32 	[%rd12+3840], %f138;
	ld.global.f32 	%f139, [%rd1+3968];
	sub.f32 	%f140, %f139, %f77;
	st.global.f32 	[%rd12+3968], %f140;
	ret;

}
	// .globl	_Z38global_bandwidth_v1_warp_offset_cachedPfS_S_
.visible .entry _Z38global_bandwidth_v1_warp_offset_cachedPfS_S_(
	.param .u64 .ptr .align 1 _Z38global_bandwidth_v1_warp_offset_cachedPfS_S__param_0,
	.param .u64 .ptr .align 1 _Z38global_bandwidth_v1_warp_offset_cachedPfS_S__param_1,
	.param .u64 .ptr .align 1 _Z38global_bandwidth_v1_warp_offset_cachedPfS_S__param_2
)
{
	.reg .pred 	%p<7>;
	.reg .b32 	%r<23>;
	.reg .b32 	%f<108>;
	.reg .b64 	%rd<8>;

	ld.param.u64 	%rd1, [_Z38global_bandwidth_v1_warp_offset_cachedPfS_S__param_0];
	ld.param.u64 	%rd2, [_Z38global_bandwidth_v1_warp_offset_cachedPfS_S__param_2];
	mov.u32 	%r1, %ctaid.x;
	mov.u32 	%r2, %ntid.x;
	mov.u32 	%r3, %tid.x;
	mad.lo.s32 	%r4, %r1, %r2, %r3;
	shr.s32 	%r5, %r4, 31;
	shr.u32 	%r6, %r5, 27;
	add.s32 	%r7, %r4, %r6;
	shl.b32 	%r8, %r7, 5;
	or.b32  	%r9, %r8, %r3;
	and.b32  	%r10, %r9, -993;
	cvta.to.global.u64 	%rd3, %rd1;
	mul.wide.s32 	%rd4, %r10, 4;
	add.s64 	%rd5, %rd3, %rd4;
	ld.global.f32 	%f1, [%rd5];
	add.f32 	%f2, %f1, 0f00000000;
	ld.global.f32 	%f3, [%rd5+128];
	add.f32 	%f4, %f2, %f3;
	ld.global.f32 	%f5, [%rd5+256];
	add.f32 	%f6, %f4, %f5;
	ld.global.f32 	%f7, [%rd5+384];
	add.f32 	%f8, %f6, %f7;
	ld.global.f32 	%f9, [%rd5+512];
	add.f32 	%f10, %f8, %f9;
	ld.global.f32 	%f11, [%rd5+640];
	add.f32 	%f12, %f10, %f11;
	ld.global.f32 	%f13, [%rd5+768];
	add.f32 	%f14, %f12, %f13;
	ld.global.f32 	%f15, [%rd5+896];
	add.f32 	%f16, %f14, %f15;
	ld.global.f32 	%f17, [%rd5+1024];
	add.f32 	%f18, %f16, %f17;
	ld.global.f32 	%f19, [%rd5+1152];
	add.f32 	%f20, %f18, %f19;
	ld.global.f32 	%f21, [%rd5+1280];
	add.f32 	%f22, %f20, %f21;
	ld.global.f32 	%f23, [%rd5+1408];
	add.f32 	%f24, %f22, %f23;
	ld.global.f32 	%f25, [%rd5+1536];
	add.f32 	%f26, %f24, %f25;
	ld.global.f32 	%f27, [%rd5+1664];
	add.f32 	%f28, %f26, %f27;
	ld.global.f32 	%f29, [%rd5+1792];
	add.f32 	%f30, %f28, %f29;
	ld.global.f32 	%f31, [%rd5+1920];
	add.f32 	%f32, %f30, %f31;
	ld.global.f32 	%f33, [%rd5+2048];
	add.f32 	%f34, %f32, %f33;
	ld.global.f32 	%f35, [%rd5+2176];
	add.f32 	%f36, %f34, %f35;
	ld.global.f32 	%f37, [%rd5+2304];
	add.f32 	%f38, %f36, %f37;
	ld.global.f32 	%f39, [%rd5+2432];
	add.f32 	%f40, %f38, %f39;
	ld.global.f32 	%f41, [%rd5+2560];
	add.f32 	%f42, %f40, %f41;
	ld.global.f32 	%f43, [%rd5+2688];
	add.f32 	%f44, %f42, %f43;
	ld.global.f32 	%f45, [%rd5+2816];
	add.f32 	%f46, %f44, %f45;
	ld.global.f32 	%f47, [%rd5+2944];
	add.f32 	%f48, %f46, %f47;
	ld.global.f32 	%f49, [%rd5+3072];
	add.f32 	%f50, %f48, %f49;
	ld.global.f32 	%f51, [%rd5+3200];
	add.f32 	%f52, %f50, %f51;
	ld.global.f32 	%f53, [%rd5+3328];
	add.f32 	%f54, %f52, %f53;
	ld.global.f32 	%f55, [%rd5+3456];
	add.f32 	%f56, %f54, %f55;
	ld.global.f32 	%f57, [%rd5+3584];
	add.f32 	%f58, %f56, %f57;
	ld.global.f32 	%f59, [%rd5+3712];
	add.f32 	%f60, %f58, %f59;
	ld.global.f32 	%f61, [%rd5+3840];
	add.f32 	%f62, %f60, %f61;
	ld.global.f32 	%f63, [%rd5+3968];
	add.f32 	%f64, %f62, %f63;
	mov.b32 	%r11, %f64;
	shfl.sync.down.b32	%r12|%p1, %r11, 16, 31, -1;
	mov.b32 	%f65, %r12;
	add.f32 	%f66, %f64, %f65;
	mov.b32 	%r13, %f66;
	shfl.sync.down.b32	%r14|%p2, %r13, 8, 31, -1;
	mov.b32 	%f67, %r14;
	add.f32 	%f68, %f66, %f67;
	mov.b32 	%r15, %f68;
	shfl.sync.down.b32	%r16|%p3, %r15, 4, 31, -1;
	mov.b32 	%f69, %r16;
	add.f32 	%f70, %f68, %f69;
	mov.b32 	%r17, %f70;
	shfl.sync.down.b32	%r18|%p4, %r17, 2, 31, -1;
	mov.b32 	%f71, %r18;
	add.f32 	%f72, %f70, %f71;
	mov.b32 	%r19, %f72;
	shfl.sync.down.b32	%r20|%p5, %r19, 1, 31, -1;
	mov.b32 	%f73, %r20;
	add.f32 	%f74, %f72, %f73;
	mov.b32 	%r21, %f74;
	shfl.sync.idx.b32	%r22|%p6, %r21, 0, 31, -1;
	mov.b32 	%f75, %r22;
	cvta.to.global.u64 	%rd6, %rd2;
	sub.f32 	%f76, %f1, %f75;
	add.s64 	%rd7, %rd6, %rd4;
	st.global.f32 	[%rd7], %f76;
	sub.f32 	%f77, %f3, %f75;
	st.global.f32 	[%rd7+128], %f77;
	sub.f32 	%f78, %f5, %f75;
	st.global.f32 	[%rd7+256], %f78;
	sub.f32 	%f79, %f7, %f75;
	st.global.f32 	[%rd7+384], %f79;
	sub.f32 	%f80, %f9, %f75;
	st.global.f32 	[%rd7+512], %f80;
	sub.f32 	%f81, %f11, %f75;
	st.global.f32 	[%rd7+640], %f81;
	sub.f32 	%f82, %f13, %f75;
	st.global.f32 	[%rd7+768], %f82;
	sub.f32 	%f83, %f15, %f75;
	st.global.f32 	[%rd7+896], %f83;
	sub.f32 	%f84, %f17, %f75;
	st.global.f32 	[%rd7+1024], %f84;
	sub.f32 	%f85, %f19, %f75;
	st.global.f32 	[%rd7+1152], %f85;
	sub.f32 	%f86, %f21, %f75;
	st.global.f32 	[%rd7+1280], %f86;
	sub.f32 	%f87, %f23, %f75;
	st.global.f32 	[%rd7+1408], %f87;
	sub.f32 	%f88, %f25, %f75;
	st.global.f32 	[%rd7+1536], %f88;
	sub.f32 	%f89, %f27, %f75;
	st.global.f32 	[%rd7+1664], %f89;
	sub.f32 	%f90, %f29, %f75;
	st.global.f32 	[%rd7+1792], %f90;
	sub.f32 	%f91, %f31, %f75;
	st.global.f32 	[%rd7+1920], %f91;
	sub.f32 	%f92, %f33, %f75;
	st.global.f32 	[%rd7+2048], %f92;
	sub.f32 	%f93, %f35, %f75;
	st.global.f32 	[%rd7+2176], %f93;
	sub.f32 	%f94, %f37, %f75;
	st.global.f32 	[%rd7+2304], %f94;
	sub.f32 	%f95, %f39, %f75;
	st.global.f32 	[%rd7+2432], %f95;
	sub.f32 	%f96, %f41, %f75;
	st.global.f32 	[%rd7+2560], %f96;
	sub.f32 	%f97, %f43, %f75;
	st.global.f32 	[%rd7+2688], %f97;
	sub.f32 	%f98, %f45, %f75;
	st.global.f32 	[%rd7+2816], %f98;
	sub.f32 	%f99, %f47, %f75;
	st.global.f32 	[%rd7+2944], %f99;
	sub.f32 	%f100, %f49, %f75;
	st.global.f32 	[%rd7+3072], %f100;
	sub.f32 	%f101, %f51, %f75;
	st.global.f32 	[%rd7+3200], %f101;
	sub.f32 	%f102, %f53, %f75;
	st.global.f32 	[%rd7+3328], %f102;
	sub.f32 	%f103, %f55, %f75;
	st.global.f32 	[%rd7+3456], %f103;
	sub.f32 	%f104, %f57, %f75;
	st.global.f32 	[%rd7+3584], %f104;
	sub.f32 	%f105, %f59, %f75;
	st.global.f32 	[%rd7+3712], %f105;
	sub.f32 	%f106, %f61, %f75;
	st.global.f32 	[%rd7+3840], %f106;
	sub.f32 	%f107, %f63, %f75;
	st.global.f32 	[%rd7+3968], %f107;
	ret;

}


// ===== COMPILED SASS (sm_100) =====

	.target	sm_100

	.elftype	@"ET_EXEC"


//--------------------- .note.nv.tkinfo           --------------------------
	.section	.note.nv.tkinfo,"",@"SHT_NOTE"
	.sectionflags	@"SHF_NOTE_NV_TKINFO"
	.tkinfo
        /*0018*/ 	.word	0x00000002
        /*0030*/ 	.string	""
        /*0030*/ 	.string	"ptxas"
        /*0030*/ 	.string	"Cuda compilation tools, release 13.0, V13.0.88"
        /*0030*/ 	.string	"Build cuda_13.0.r13.0/compiler.36424714_0"
        /*0030*/ 	.string	"-arch sm_100 -m 64 "



//--------------------- .note.nv.cuinfo           --------------------------
	.section	.note.nv.cuinfo,"",@"SHT_NOTE"
	.sectionflags	@"SHF_NOTE_NV_CUINFO"
        /*0018*/ 	.short	0x0002
        /*001a*/ 	.short	0x0064
        /*001c*/ 	.short	0x0082
	.zero		2


//--------------------- .nv.info                  --------------------------
	.section	.nv.info,"",@"SHT_CUDA_INFO"
	.align	4


	//----- nvinfo : EIATTR_REGCOUNT
	.align		4
        /*0000*/ 	.byte	0x04, 0x2f
        /*0002*/ 	.short	(.L_1 - .L_0)
	.align		4
.L_0:
        /*0004*/ 	.word	index@(_Z31global_bandwidth_v1_warp_offsetPfS_S_)
        /*0008*/ 	.word	0x0000001e


	//----- nvinfo : EIATTR_FRAME_SIZE
	.align		4
.L_1:
        /*000c*/ 	.byte	0x04, 0x11
        /*000e*/ 	.short	(.L_3 - .L_2)
	.align		4
.L_2:
        /*0010*/ 	.word	index@(_Z31global_bandwidth_v1_warp_offsetPfS_S_)
        /*0014*/ 	.word	0x00000000


	//----- nvinfo : EIATTR_REGCOUNT
	.align		4
.L_3:
        /*0018*/ 	.byte	0x04, 0x2f
        /*001a*/ 	.short	(.L_5 - .L_4)
	.align		4
.L_4:
        /*001c*/ 	.word	index@(_Z38global_bandwidth_v1_warp_offset_cachedPfS_S_)
        /*0020*/ 	.word	0x00000028


	//----- nvinfo : EIATTR_FRAME_SIZE
	.align		4
.L_5:
        /*0024*/ 	.byte	0x04, 0x11
        /*0026*/ 	.short	(.L_7 - .L_6)
	.align		4
.L_6:
        /*0028*/ 	.word	index@(_Z38global_bandwidth_v1_warp_offset_cachedPfS_S_)
        /*002c*/ 	.word	0x00000000


	//----- nvinfo : EIATTR_MIN_STACK_SIZE
	.align		4
.L_7:
        /*0030*/ 	.byte	0x04, 0x12
        /*0032*/ 	.short	(.L_9 - .L_8)
	.align		4
.L_8:
        /*0034*/ 	.word	index@(_Z38global_bandwidth_v1_warp_offset_cachedPfS_S_)
        /*0038*/ 	.word	0x00000000


	//----- nvinfo : EIATTR_MIN_STACK_SIZE
	.align		4
.L_9:
        /*003c*/ 	.byte	0x04, 0x12
        /*003e*/ 	.short	(.L_11 - .L_10)
	.align		4
.L_10:
        /*0040*/ 	.word	index@(_Z31global_bandwidth_v1_warp_offsetPfS_S_)
        /*0044*/ 	.word	0x00000000
.L_11:


//--------------------- .nv.compat                --------------------------
	.section	.nv.compat,"",@"SHT_CUDA_COMPAT_INFO"
	.align	4
        /*0000*/ 	.byte	0x02, 0x09, 0x00, 0x00, 0x02, 0x02, 0x01, 0x00, 0x02, 0x05, 0x05, 0x00, 0x03, 0x07, 0x01, 0x01
        /*0010*/ 	.byte	0x02, 0x03, 0x00, 0x00, 0x02, 0x06, 0x01, 0x00, 0x04, 0x0b, 0x08, 0x00, 0x09, 0x00, 0x00, 0x00
        /*0020*/ 	.byte	0x00, 0x00, 0x00, 0x00


//--------------------- .nv.info._Z38global_bandwidth_v1_warp_offset_cachedPfS_S_ --------------------------
	.section	.nv.info._Z38global_bandwidth_v1_warp_offset_cachedPfS_S_,"",@"SHT_CUDA_INFO"
	.sectionflags	@""
	.align	4


	//----- nvinfo : EIATTR_CUDA_API_VERSION
	.align		4
        /*0000*/ 	.byte	0x04, 0x37
        /*0002*/ 	.short	(.L_13 - .L_12)
.L_12:
        /*0004*/ 	.word	0x00000082


	//----- nvinfo : EIATTR_KPARAM_INFO
	.align		4
.L_13:
        /*0008*/ 	.byte	0x04, 0x17
        /*000a*/ 	.short	(.L_15 - .L_14)
.L_14:
        /*000c*/ 	.word	0x00000000
        /*0010*/ 	.short	0x0002
        /*0012*/ 	.short	0x0010
        /*0014*/ 	.byte	0x00, 0xf5, 0x21, 0x00


	//----- nvinfo : EIATTR_KPARAM_INFO
	.align		4
.L_15:
        /*0018*/ 	.byte	0x04, 0x17
        /*001a*/ 	.short	(.L_17 - .L_16)
.L_16:
        /*001c*/ 	.word	0x00000000
        /*0020*/ 	.short	0x0001
        /*0022*/ 	.short	0x0008
        /*0024*/ 	.byte	0x00, 0xf5, 0x21, 0x00


	//----- nvinfo : EIATTR_KPARAM_INFO
	.align		4
.L_17:
        /*0028*/ 	.byte	0x04, 0x17
        /*002a*/ 	.short	(.L_19 - .L_18)
.L_18:
        /*002c*/ 	.word	0x00000000
        /*0030*/ 	.short	0x0000
        /*0032*/ 	.short	0x0000
        /*0034*/ 	.byte	0x00, 0xf5, 0x21, 0x00


	//----- nvinfo : EIATTR_SPARSE_MMA_MASK
	.align		4
.L_19:
        /*0038*/ 	.byte	0x03, 0x50
        /*003a*/ 	.short	0x0000


	//----- nvinfo : EIATTR_MAXREG_COUNT
	.align		4
        /*003c*/ 	.byte	0x03, 0x1b
        /*003e*/ 	.short	0x00ff


	//----- nvinfo : EIATTR_MERCURY_ISA_VERSION
	.align		4
        /*0040*/ 	.byte	0x03, 0x5f
        /*0042*/ 	.short	0x0101


	//----- nvinfo : EIATTR_COOP_GROUP_MASK_REGIDS
	.align		4
        /*0044*/ 	.byte	0x04, 0x29
        /*0046*/ 	.short	(.L_21 - .L_20)


	//   ....[0]....
.L_20:
        /*0048*/ 	.word	0xffffffff


	//   ....[1]....
        /*004c*/ 	.word	0xffffffff


	//   ....[2]....
        /*0050*/ 	.word	0xffffffff


	//   ....[3]....
        /*0054*/ 	.word	0xffffffff


	//   ....[4]....
        /*0058*/ 	.word	0xffffffff


	//   ....[5]....
        /*005c*/ 	.word	0xffffffff


	//----- nvinfo : EIATTR_COOP_GROUP_INSTR_OFFSETS
	.align		4
.L_21:
        /*0060*/ 	.byte	0x04, 0x28
        /*0062*/ 	.short	(.L_23 - .L_22)


	//   ....[0]....
.L_22:
        /*0064*/ 	.word	0x000004c0


	//   ....[1]....
        /*0068*/ 	.word	0x000004e0


	//   ....[2]....
        /*006c*/ 	.word	0x00000500


	//   ....[3]....
        /*0070*/ 	.word	0x00000520


	//   ....[4]....
        /*0074*/ 	.word	0x00000540


	//   ....[5]....
        /*0078*/ 	.word	0x00000560


	//----- nvinfo : EIATTR_VRC_CTA_INIT_COUNT
	.align		4
.L_23:
        /*007c*/ 	.byte	0x02, 0x4a
	.zero		1
	.zero		1


	//----- nvinfo : EIATTR_EXIT_INSTR_OFFSETS
	.align		4
        /*0080*/ 	.byte	0x04, 0x1c
        /*0082*/ 	.short	(.L_25 - .L_24)


	//   ....[0]....
.L_24:
        /*0084*/ 	.word	0x00000990


	//----- nvinfo : EIATTR_CBANK_PARAM_SIZE
	.align		4
.L_25:
        /*0088*/ 	.byte	0x03, 0x19
        /*008a*/ 	.short	0x0018


	//----- nvinfo : EIATTR_PARAM_CBANK
	.align		4
        /*008c*/ 	.byte	0x04, 0x0a
        /*008e*/ 	.short	(.L_27 - .L_26)
	.align		4
.L_26:
        /*0090*/ 	.word	index@(.nv.constant0._Z38global_bandwidth_v1_warp_offset_cachedPfS_S_)
        /*0094*/ 	.short	0x0380
        /*0096*/ 	.short	0x0018


	//----- nvinfo : EIATTR_SW_WAR
	.align		4
.L_27:
        /*0098*/ 	.byte	0x04, 0x36
        /*009a*/ 	.short	(.L_29 - .L_28)
.L_28:
        /*009c*/ 	.word	0x00000008
.L_29:


//--------------------- .nv.info._Z31global_bandwidth_v1_warp_offsetPfS_S_ --------------------------
	.section	.nv.info._Z31global_bandwidth_v1_warp_offsetPfS_S_,"",@"SHT_CUDA_INFO"
	.sectionflags	@""
	.align	4


	//----- nvinfo : EIATTR_CUDA_API_VERSION
	.align		4
        /*0000*/ 	.byte	0x04, 0x37
        /*0002*/ 	.short	(.L_31 - .L_30)
.L_30:
        /*0004*/ 	.word	0x00000082


	//----- nvinfo : EIATTR_KPARAM_INFO
	.align		4
.L_31:
        /*0008*/ 	.byte	0x04, 0x17
        /*000a*/ 	.short	(.L_33 - .L_32)
.L_32:
        /*000c*/ 	.word	0x00000000
        /*0010*/ 	.short	0x0002
        /*0012*/ 	.short	0x0010
        /*0014*/ 	.byte	0x00, 0xf5, 0x21, 0x00


	//----- nvinfo : EIATTR_KPARAM_INFO
	.align		4
.L_33:
        /*0018*/ 	.byte	0x04, 0x17
        /*001a*/ 	.short	(.L_35 - .L_34)
.L_34:
        /*001c*/ 	.word	0x00000000
        /*0020*/ 	.short	0x0001
        /*0022*/ 	.short	0x0008
        /*0024*/ 	.byte	0x00, 0xf5, 0x21, 0x00


	//----- nvinfo : EIATTR_KPARAM_INFO
	.align		4
.L_35:
        /*0028*/ 	.byte	0x04, 0x17
        /*002a*/ 	.short	(.L_37 - .L_36)
.L_36:
        /*002c*/ 	.word	0x00000000
        /*0030*/ 	.short	0x0000
        /*0032*/ 	.short	0x0000
        /*0034*/ 	.byte	0x00, 0xf5, 0x21, 0x00


	//----- nvinfo : EIATTR_SPARSE_MMA_MASK
	.align		4
.L_37:
        /*0038*/ 	.byte	0x03, 0x50
        /*003a*/ 	.short	0x0000


	//----- nvinfo : EIATTR_MAXREG_COUNT
	.align		4
        /*003c*/ 	.byte	0x03, 0x1b
        /*003e*/ 	.short	0x00ff


	//----- nvinfo : EIATTR_MERCURY_ISA_VERSION
	.align		4
        /*0040*/ 	.byte	0x03, 0x5f
        /*0042*/ 	.short	0x0101


	//----- nvinfo : EIATTR_COOP_GROUP_MASK_REGIDS
	.align		4
        /*0044*/ 	.byte	0x04, 0x29
        /*0046*/ 	.short	(.L_39 - .L_38)


	//   ....[0]....
.L_38:
        /*0048*/ 	.word	0xffffffff


	//   ....[1]....
        /*004c*/ 	.word	0xffffffff


	//   ....[2]....
        /*0050*/ 	.word	0xffffffff


	//   ....[3]....
        /*0054*/ 	.word	0xffffffff


	//   ....[4]....
        /*0058*/ 	.word	0xffffffff


	//   ....[5]....
        /*005c*/ 	.word	0xffffffff


	//----- nvinfo : EIATTR_COOP_GROUP_INSTR_OFFSETS
	.align		4
.L_39:
        /*0060*/ 	.byte	0x04, 0x28
        /*0062*/ 	.short	(.L_41 - .L_40)


	//   ....[0]....
.L_40:
        /*0064*/ 	.word	0x000004f0


	//   ....[1]....
        /*0068*/ 	.word	0x00000510


	//   ....[2]....
        /*006c*/ 	.word	0x00000530


	//   ....[3]....
        /*0070*/ 	.word	0x00000550


	//   ....[4]....
        /*0074*/ 	.word	0x00000580


	//   ....[5]....
        /*0078*/ 	.word	0x000005b0


	//----- nvinfo : EIATTR_VRC_CTA_INIT_COUNT
	.align		4
.L_41:
        /*007c*/ 	.byte	0x02, 0x4a
	.zero		1
	.zero		1


	//----- nvinfo : EIATTR_EXIT_INSTR_OFFSETS
	.align		4
        /*0080*/ 	.byte	0x04, 0x1c
        /*0082*/ 	.short	(.L_43 - .L_42)


	//   ....[0]....
.L_42:
        /*0084*/ 	.word	0x00000c00


	//----- nvinfo : EIATTR_CBANK_PARAM_SIZE
	.align		4
.L_43:
        /*0088*/ 	.byte	0x03, 0x19
        /*008a*/ 	.short	0x0018


	//----- nvinfo : EIATTR_PARAM_CBANK
	.align		4
        /*008c*/ 	.byte	0x04, 0x0a
        /*008e*/ 	.short	(.L_45 - .L_44)
	.align		4
.L_44:
        /*0090*/ 	.word	index@(.nv.constant0._Z31global_bandwidth_v1_warp_offsetPfS_S_)
        /*0094*/ 	.short	0x0380
        /*0096*/ 	.short	0x0018


	//----- nvinfo : EIATTR_SW_WAR
	.align		4
.L_45:
        /*0098*/ 	.byte	0x04, 0x36
        /*009a*/ 	.short	(.L_47 - .L_46)
.L_46:
        /*009c*/ 	.word	0x00000008
.L_47:


//--------------------- .nv.callgraph             --------------------------
	.section	.nv.callgraph,"",@"SHT_CUDA_CALLGRAPH"
	.align	4
	.sectionentsize	8
	.align		4
        /*0000*/ 	.word	0x00000000
	.align		4
        /*0004*/ 	.word	0xffffffff
	.align		4
        /*0008*/ 	.word	0x00000000
	.align		4
        /*000c*/ 	.word	0xfffffffe
	.align		4
        /*0010*/ 	.word	0x00000000
	.align		4
        /*0014*/ 	.word	0xfffffffd
	.align		4
        /*0018*/ 	.word	0x00000000
	.align		4
        /*001c*/ 	.word	0xfffffffc


//--------------------- .text._Z38global_bandwidth_v1_warp_offset_cachedPfS_S_ --------------------------
	.section	.text._Z38global_bandwidth_v1_warp_offset_cachedPfS_S_,"ax",@progbits
	.align	128
        .global         _Z38global_bandwidth_v1_warp_offset_cachedPfS_S_
        .type           _Z38global_bandwidth_v1_warp_offset_cachedPfS_S_,@function
        .size           _Z38global_bandwidth_v1_warp_offset_cachedPfS_S_,(.L_x_2 - _Z38global_bandwidth_v1_warp_offset_cachedPfS_S_)
        .other          _Z38global_bandwidth_v1_warp_offset_cachedPfS_S_,@"STO_CUDA_ENTRY STV_DEFAULT"
_Z38global_bandwidth_v1_warp_offset_cachedPfS_S_:
.text._Z38global_bandwidth_v1_warp_offset_cachedPfS_S_:
[----:B------:R-:W-:Y:S01]  /*0000*/  LDC R1, c[0x0][0x37c] ;  /* 0x0000df00ff017b82 */ /* 0x000fe20000000800 */
[----:B------:R-:W0:Y:S07]  /*0010*/  S2R R30, SR_TID.X ;  /* 0x00000000001e7919 */ /* 0x000e2e0000002100 */
[----:B------:R-:W0:Y:S08]  /*0020*/  S2UR UR4, SR_CTAID.X ;  /* 0x00000000000479c3 */ /* 0x000e300000002500 */
[----:B------:R-:W0:Y:S08]  /*0030*/  LDC R0, c[0x0][0x360] ;  /* 0x0000d800ff007b82 */ /* 0x000e300000000800 */
[----:B------:R-:W1:Y:S01]  /*0040*/  LDC.64 R32, c[0x0][0x380] ;  /* 0x0000e000ff207b82 */ /* 0x000e620000000a00 */
[----:B0-----:R-:W-:Y:S01]  /*0050*/  IMAD R0, R0, UR4, R30 ;  /* 0x0000000400007c24 */ /* 0x001fe2000f8e021e */
[----:B------:R-:W0:Y:S04]  /*0060*/  LDCU.64 UR4, c[0x0][0x358] ;  /* 0x00006b00ff0477ac */ /* 0x000e280008000a00 */
[----:B------:R-:W-:-:S04]  /*0070*/  SHF.R.S32.HI R3, RZ, 0x1f, R0 ;  /* 0x0000001fff037819 */ /* 0x000fc80000011400 */
[----:B------:R-:W-:-:S04]  /*0080*/  LEA.HI R3, R3, R0, RZ, 0x5 ;  /* 0x0000000003037211 */ /* 0x000fc800078f28ff */
[----:B------:R-:W-:-:S04]  /*0090*/  SHF.L.U32 R3, R3, 0x5, RZ ;  /* 0x0000000503037819 */ /* 0x000fc800000006ff */
[----:B------:R-:W-:-:S05]  /*00a0*/  LOP3.LUT R30, R3, 0xfffffc1f, R30, 0xc8, !PT ;  /* 0xfffffc1f031e7812 */ /* 0x000fca00078ec81e */
[----:B-1----:R-:W-:-:S05]  /*00b0*/  IMAD.WIDE R32, R30, 0x4, R32 ;  /* 0x000000041e207825 */ /* 0x002fca00078e0220 */
[----:B0-----:R-:W2:Y:S04]  /*00c0*/  LDG.E R5, desc[UR4][R32.64] ;  /* 0x0000000420057981 */ /* 0x001ea8000c1e1900 */
[----:B------:R-:W3:Y:S04]  /*00d0*/  LDG.E R7, desc[UR4][R32.64+0x80] ;  /* 0x0000800420077981 */ /* 0x000ee8000c1e1900 */
[----:B------:R-:W4:Y:S04]  /*00e0*/  LDG.E R9, desc[UR4][R32.64+0x100] ;  /* 0x0001000420097981 */ /* 0x000f28000c1e1900 */
[----:B------:R-:W5:Y:S04]  /*00f0*/  LDG.E R11, desc[UR4][R32.64+0x180] ;  /* 0x00018004200b7981 */ /* 0x000f68000c1e1900 */
        /* <DEDUP_REMOVED lines=27> */
[----:B------:R0:W5:Y:S01]  /*02b0*/  LDG.E R2, desc[UR4][R32.64+0xf80] ;  /* 0x000f800420027981 */ /* 0x000162000c1e1900 */
[----:B--2---:R-:W-:-:S04]  /*02c0*/  FADD R3, RZ, R5 ;  /* 0x00000005ff037221 */ /* 0x004fc80000000000 */
[----:B---3--:R-:W-:-:S04]  /*02d0*/  FADD R3, R3, R7 ;  /* 0x0000000703037221 */ /* 0x008fc80000000000 */
[----:B----4-:R-:W-:-:S04]  /*02e0*/  FADD R3, R3, R9 ;  /* 0x0000000903037221 */ /* 0x010fc80000000000 */
[----:B-----5:R-:W-:-:S04]  /*02f0*/  FADD R3, R3, R11 ;  /* 0x0000000b03037221 */ /* 0x020fc80000000000 */
[----:B------:R-:W-:-:S04]  /*0300*/  FADD R3, R3, R13 ;  /* 0x0000000d03037221 */ /* 0x000fc80000000000 */
[----:B------:R-:W-:-:S04]  /*0310*/  FADD R3, R3, R15 ;  /* 0x0000000f03037221 */ /* 0x000fc80000000000 */
[----:B------:R-:W-:-:S04]  /*0320*/  FADD R3, R3, R17 ;  /* 0x0000001103037221 */ /* 0x000fc80000000000 */
[----:B------:R-:W-:-:S04]  /*0330*/  FADD R3, R3, R19 ;  /* 0x0000001303037221 */ /* 0x000fc80000000000 */
[----:B------:R-:W-:-:S04]  /*0340*/  FADD R3, R3, R21 ;  /* 0x0000001503037221 */ /* 0x000fc80000000000 */
[----:B------:R-:W-:-:S04]  /*0350*/  FADD R3, R3, R23 ;  /* 0x0000001703037221 */ /* 0x000fc80000000000 */
[----:B0-----:R-:W-:-:S04]  /*0360*/  FADD R32, R3, R25 ;  /* 0x0000001903207221 */ /* 0x001fc80000000000 */
[----:B------:R-:W-:-:S04]  /*0370*/  FADD R32, R32, R27 ;  /* 0x0000001b20207221 */ /* 0x000fc80000000000 */
        /* <DEDUP_REMOVED lines=19> */
[----:B------:R-:W-:-:S05]  /*04b0*/  FADD R32, R3, R2 ;  /* 0x0000000203207221 */ /* 0x000fca0000000000 */
[----:B------:R-:W0:Y:S02]  /*04c0*/  SHFL.DOWN PT, R3, R32, 0x10, 0x1f ;  /* 0x0a001f0020037f89 */ /* 0x000e2400000e0000 */
[----:B0-----:R-:W-:-:S05]  /*04d0*/  FADD R33, R32, R3 ;  /* 0x0000000320217221 */ /* 0x001fca0000000000 */
[----:B------:R-:W0:Y:S02]  /*04e0*/  SHFL.DOWN PT, R3, R33, 0x8, 0x1f ;  /* 0x09001f0021037f89 */ /* 0x000e2400000e0000 */
[----:B0-----:R-:W-:-:S05]  /*04f0*/  FADD R37, R33, R3 ;  /* 0x0000000321257221 */ /* 0x001fca0000000000 */
[----:B------:R-:W0:Y:S02]  /*0500*/  SHFL.DOWN PT, R3, R37, 0x4, 0x1f ;  /* 0x08801f0025037f89 */ /* 0x000e2400000e0000 */
[----:B0-----:R-:W-:-:S05]  /*0510*/  FADD R3, R37, R3 ;  /* 0x0000000325037221 */ /* 0x001fca0000000000 */
[----:B------:R-:W0:Y:S02]  /*0520*/  SHFL.DOWN PT, R32, R3, 0x2, 0x1f ;  /* 0x08401f0003207f89 */ /* 0x000e2400000e0000 */
[----:B0-----:R-:W-:-:S05]  /*0530*/  FADD R32, R3, R32 ;  /* 0x0000002003207221 */ /* 0x001fca0000000000 */
[----:B------:R-:W0:Y:S02]  /*0540*/  SHFL.DOWN PT, R3, R32, 0x1, 0x1f ;  /* 0x08201f0020037f89 */ /* 0x000e2400000e0000 */
[----:B0-----:R-:W-:-:S06]  /*0550*/  FADD R3, R32, R3 ;  /* 0x0000000320037221 */ /* 0x001fcc0000000000 */
[----:B------:R-:W0:Y:S02]  /*0560*/  SHFL.IDX PT, R3, R3, RZ, 0x1f ;  /* 0x00001fff03037589 */ /* 0x000e2400000e0000 */
[--C-:B0-----:R-:W-:Y:S01]  /*0570*/  FADD R33, R35, -R3.reuse ;  /* 0x8000000323217221 */ /* 0x101fe20000000000 */
[--C-:B------:R-:W-:Y:S01]  /*0580*/  FADD R5, R5, -R3.reuse ;  /* 0x8000000305057221 */ /* 0x100fe20000000000 */
        /* <DEDUP_REMOVED lines=29> */
[----:B------:R-:W-:-:S02]  /*0760*/  FADD R32, R2, -R3 ;  /* 0x8000000302207221 */ /* 0x000fc40000000000 */
[----:B------:R-:W0:Y:S02]  /*0770*/  LDC.64 R2, c[0x0][0x390] ;  /* 0x0000e400ff027b82 */ /* 0x000e240000000a00 */
[----:B0-----:R-:W-:-:S05]  /*0780*/  IMAD.WIDE R2, R30, 0x4, R2 ;  /* 0x000000041e027825 */ /* 0x001fca00078e0202 */
[----:B------:R-:W-:Y:S04]  /*0790*/  STG.E desc[UR4][R2.64], R5 ;  /* 0x0000000502007986 */ /* 0x000fe8000c101904 */
        /* <DEDUP_REMOVED lines=30> */
[----:B------:R-:W-:Y:S01]  /*0980*/  STG.E desc[UR4][R2.64+0xf80], R32 ;  /* 0x000f802002007986 */ /* 0x000fe2000c101904 */
[----:B------:R-:W-:Y:S05]  /*0990*/  EXIT ;  /* 0x000000000000794d */ /* 0x000fea0003800000 */
.L_x_0:
[----:B------:R-:W-:-:S00]  /*09a0*/  BRA `(.L_x_0) ;  /* 0xfffffffc00fc7947 */ /* 0x000fc0000383ffff */
[----:B------:R-:W-:-:S00]  /*09b0*/  NOP ;  /* 0x0000000000007918 */ /* 0x000fc00000000000 */
        /* <DEDUP_REMOVED lines=12> */
.L_x_2:


//--------------------- .text._Z31global_bandwidth_v1_warp_offsetPfS_S_ --------------------------
	.section	.text._Z31global_bandwidth_v1_warp_offsetPfS_S_,"ax",@progbits
	.align	128
        .global         _Z31global_bandwidth_v1_warp_offsetPfS_S_
        .type           _Z31global_bandwidth_v1_warp_offsetPfS_S_,@function
        .size           _Z31global_bandwidth_v1_warp_offsetPfS_S_,(.L_x_3 - _Z31global_bandwidth_v1_warp_offsetPfS_S_)
        .other          _Z31global_bandwidth_v1_warp_offsetPfS_S_,@"STO_CUDA_ENTRY STV_DEFAULT"
_Z31global_bandwidth_v1_warp_offsetPfS_S_:
.text._Z31global_bandwidth_v1_warp_offsetPfS_S_:
[----:B------:R-:W-:Y:S01]  /*0000*/  LDC R1, c[0x0][0x37c] ;  /* 0x0000df00ff017b82 */ /* 0x000fe20000000800 */
[----:B------:R-:W0:Y:S07]  /*0010*/  S2R R7, SR_TID.X ;  /* 0x0000000000077919 */ /* 0x000e2e0000002100 */
[----:B------:R-:W0:Y:S01]  /*0020*/  S2UR UR6, SR_CTAID.X ;  /* 0x00000000000679c3 */ /* 0x000e220000002500 */
[----:B------:R-:W1:Y:S07]  /*0030*/  LDCU.64 UR4, c[0x0][0x358] ;  /* 0x00006b00ff0477ac */ /* 0x000e6e0008000a00 */
[----:B------:R-:W0:Y:S08]  /*0040*/  LDC R4, c[0x0][0x360] ;  /* 0x0000d800ff047b82 */ /* 0x000e300000000800 */
[----:B------:R-:W2:Y:S01]  /*0050*/  LDC.64 R2, c[0x0][0x380] ;  /* 0x0000e000ff027b82 */ /* 0x000ea20000000a00 */
[----:B0-----:R-:W-:-:S05]  /*0060*/  IMAD R0, R4, UR6, R7 ;  /* 0x0000000604007c24 */ /* 0x001fca000f8e0207 */
[----:B------:R-:W-:-:S04]  /*0070*/  SHF.R.S32.HI R5, RZ, 0x1f, R0 ;  /* 0x0000001fff057819 */ /* 0x000fc80000011400 */
[----:B------:R-:W-:-:S04]  /*0080*/  LEA.HI R5, R5, R0, RZ, 0x5 ;  /* 0x0000000005057211 */ /* 0x000fc800078f28ff */
[----:B------:R-:W-:-:S04]  /*0090*/  SHF.L.U32 R0, R5, 0x5, RZ ;  /* 0x0000000505007819 */ /* 0x000fc800000006ff */
[----:B------:R-:W-:-:S05]  /*00a0*/  LOP3.LUT R5, R0, 0xfffffc1f, R7, 0xc8, !PT ;  /* 0xfffffc1f00057812 */ /* 0x000fca00078ec807 */
[----:B--2---:R-:W-:-:S05]  /*00b0*/  IMAD.WIDE R2, R5, 0x4, R2 ;  /* 0x0000000405027825 */ /* 0x004fca00078e0202 */
[----:B-1----:R-:W2:Y:S04]  /*00c0*/  LDG.E R0, desc[UR4][R2.64] ;  /* 0x0000000402007981 */ /* 0x002ea8000c1e1900 */
        /* <DEDUP_REMOVED lines=18> */
[----:B------:R-:W5:Y:S01]  /*01f0*/  LDG.E R18, desc[UR4][R2.64+0x980] ;  /* 0x0009800402127981 */ /* 0x000f62000c1e1900 */
[----:B--2---:R-:W-:-:S04]  /*0200*/  FADD R19, RZ, R0 ;  /* 0x00000000ff137221 */ /* 0x004fc80000000000 */
[----:B---3--:R-:W-:Y:S02]  /*0210*/  FADD R20, R19, R20 ;  /* 0x0000001413147221 */ /* 0x008fe40000000000 */
[----:B------:R-:W2:Y:S02]  /*0220*/  LDG.E R19, desc[UR4][R2.64+0xa00] ;  /* 0x000a000402137981 */ /* 0x000ea4000c1e1900 */
[----:B----4-:R-:W-:Y:S02]  /*0230*/  FADD R26, R20, R27 ;  /* 0x0000001b141a7221 */ /* 0x010fe40000000000 */
[----:B------:R-:W3:Y:S02]  /*0240*/  LDG.E R20, desc[UR4][R2.64+0xa80] ;  /* 0x000a800402147981 */ /* 0x000ee4000c1e1900 */
[----:B-----5:R-:W-:Y:S02]  /*0250*/  FADD R27, R26, R21 ;  /* 0x000000151a1b7221 */ /* 0x020fe40000000000 */
[----:B------:R-:W4:Y:S02]  /*0260*/  LDG.E R21, desc[UR4][R2.64+0xb00] ;  /* 0x000b000402157981 */ /* 0x000f24000c1e1900 */
[----:B------:R-:W-:-:S02]  /*0270*/  FADD R26, R27, R22 ;  /* 0x000000161b1a7221 */ /* 0x000fc40000000000 */
[----:B------:R-:W5:Y:S02]  /*0280*/  LDG.E R22, desc[UR4][R2.64+0xb80] ;  /* 0x000b800402167981 */ /* 0x000f64000c1e1900 */
[----:B------:R-:W-:Y:S02]  /*0290*/  FADD R27, R26, R23 ;  /* 0x000000171a1b7221 */ /* 0x000fe40000000000 */
[----:B------:R-:W5:Y:S02]  /*02a0*/  LDG.E R23, desc[UR4][R2.64+0xc00] ;  /* 0x000c000402177981 */ /* 0x000f64000c1e1900 */
[----:B------:R-:W-:Y:S02]  /*02b0*/  FADD R26, R27, R24 ;  /* 0x000000181b1a7221 */ /* 0x000fe40000000000 */
[----:B------:R-:W5:Y:S02]  /*02c0*/  LDG.E R24, desc[UR4][R2.64+0xc80] ;  /* 0x000c800402187981 */ /* 0x000f64000c1e1900 */
        /* <DEDUP_REMOVED lines=12> */
[----:B------:R-:W-:-:S04]  /*0390*/  FADD R12, R27, R12 ;  /* 0x0000000c1b0c7221 */ /* 0x000fc80000000000 */
[----:B------:R-:W-:-:S04]  /*03a0*/  FADD R13, R12, R13 ;  /* 0x0000000d0c0d7221 */ /* 0x000fc80000000000 */
[----:B------:R-:W-:-:S04]  /*03b0*/  FADD R14, R13, R14 ;  /* 0x0000000e0d0e7221 */ /* 0x000fc80000000000 */
[----:B------:R-:W-:-:S04]  /*03c0*/  FADD R15, R14, R15 ;  /* 0x0000000f0e0f7221 */ /* 0x000fc80000000000 */
[----:B------:R-:W-:-:S04]  /*03d0*/  FADD R16, R15, R16 ;  /* 0x000000100f107221 */ /* 0x000fc80000000000 */
[----:B------:R-:W-:-:S04]  /*03e0*/  FADD R17, R16, R17 ;  /* 0x0000001110117221 */ /* 0x000fc80000000000 */
[----:B------:R-:W-:Y:S01]  /*03f0*/  FADD R18, R17, R18 ;  /* 0x0000001211127221 */ /* 0x000fe20000000000 */
[----:B------:R-:W-:-:S13]  /*0400*/  LOP3.LUT P0, RZ, R7, 0x1f, RZ, 0xc0, !PT ;  /* 0x0000001f07ff7812 */ /* 0x000fda000780c0ff */
[----:B------:R-:W-:Y:S02]  /*0410*/  @!P0 SHF.R.U32.HI R4, RZ, 0x5, R4 ;  /* 0x00000005ff048819 */ /* 0x000fe40000011604 */
[----:B------:R-:W-:Y:S01]  /*0420*/  @!P0 SHF.R.U32.HI R7, RZ, 0x5, R7 ;  /* 0x00000005ff078819 */ /* 0x000fe20000011607 */
[----:B--2---:R-:W-:-:S04]  /*0430*/  FADD R19, R18, R19 ;  /* 0x0000001312137221 */ /* 0x004fc80000000000 */
        /* <DEDUP_REMOVED lines=18> */
[----:B0-----:R-:W-:Y:S02]  /*0560*/  FADD R14, R13, R10 ;  /* 0x0000000a0d0e7221 */ /* 0x001fe40000000000 */
[----:B------:R-:W0:Y:S03]  /*0570*/  @!P0 LDC.64 R10, c[0x0][0x388] ;  /* 0x0000e200ff0a8b82 */ /* 0x000e260000000a00 */
[----:B------:R-:W1:Y:S01]  /*0580*/  SHFL.DOWN PT, R9, R14, 0x1, 0x1f ;  /* 0x08201f000e097f89 */ /* 0x000e6200000e0000 */
[----:B------:R-:W-:Y:S02]  /*0590*/  @!P0 IMAD R7, R4, UR6, R7 ;  /* 0x0000000604078c24 */ /* 0x000fe4000f8e0207 */
[----:B-1----:R-:W-:-:S06]  /*05a0*/  FADD R9, R14, R9 ;  /* 0x000000090e097221 */ /* 0x002fcc0000000000 */
[----:B------:R-:W1:Y:S01]  /*05b0*/  SHFL.IDX PT, R9, R9, RZ, 0x1f ;  /* 0x00001fff09097589 */ /* 0x000e6200000e0000 */
[----:B0-----:R-:W-:Y:S02]  /*05c0*/  @!P0 IMAD.WIDE.U32 R6, R7, 0x4, R10 ;  /* 0x0000000407068825 */ /* 0x001fe400078e000a */
[----:B------:R-:W0:Y:S03]  /*05d0*/  LDC.64 R10, c[0x0][0x390] ;  /* 0x0000e400ff0a7b82 */ /* 0x000e260000000a00 */
[----:B-1----:R1:W-:Y:S04]  /*05e0*/  @!P0 STG.E desc[UR4][R6.64], R9 ;  /* 0x0000000906008986 */ /* 0x0023e8000c101904 */
[----:B------:R-:W2:Y:S01]  /*05f0*/  @!P0 LDG.E R0, desc[UR4][R2.64] ;  /* 0x0000000402008981 */ /* 0x000ea2000c1e1900 */
[----:B0-----:R-:W-:-:S04]  /*0600*/  IMAD.WIDE R4, R5, 0x4, R10 ;  /* 0x0000000405047825 */ /* 0x001fc800078e020a */
[----:B--2---:R-:W-:-:S05]  /*0610*/  FADD R11, -R9, R0 ;  /* 0x00000000090b7221 */ /* 0x004fca0000000100 */
[----:B------:R0:W-:Y:S04]  /*0620*/  STG.E desc[UR4][R4.64], R11 ;  /* 0x0000000b04007986 */ /* 0x0001e8000c101904 */
[----:B------:R-:W2:Y:S02]  /*0630*/  LDG.E R0, desc[UR4][R2.64+0x80] ;  /* 0x0000800402007981 */ /* 0x000ea4000c1e1900 */
[----:B--2---:R-:W-:-:S05]  /*0640*/  FADD R13, -R9, R0 ;  /* 0x00000000090d7221 */ /* 0x004fca0000000100 */
[----:B------:R2:W-:Y:S04]  /*0650*/  STG.E desc[UR4][R4.64+0x80], R13 ;  /* 0x0000800d04007986 */ /* 0x0005e8000c101904 */
[----:B------:R-:W3:Y:S02]  /*0660*/  LDG.E R0, desc[UR4][R2.64+0x100] ;  /* 0x0001000402007981 */ /* 0x000ee4000c1e1900 */
[----:B---3--:R-:W-:-:S05]  /*0670*/  FADD R15, -R9, R0 ;  /* 0x00000000090f7221 */ /* 0x008fca0000000100 */
[----:B------:R3:W-:Y:S04]  /*0680*/  STG.E desc[UR4][R4.64+0x100], R15 ;  /* 0x0001000f04007986 */ /* 0x0007e8000c101904 */
[----:B------:R-:W1:Y:S02]  /*0690*/  LDG.E R0, desc[UR4][R2.64+0x180] ;  /* 0x0001800402007981 */ /* 0x000e64000c1e1900 */
[----:B-1----:R-:W-:-:S05]  /*06a0*/  FADD R7, -R9, R0 ;  /* 0x0000000009077221 */ /* 0x002fca0000000100 */
[----:B------:R1:W-:Y:S04]  /*06b0*/  STG.E desc[UR4][R4.64+0x180], R7 ;  /* 0x0001800704007986 */ /* 0x0003e8000c101904 */
[----:B------:R-:W0:Y:S02]  /*06c0*/  LDG.E R0, desc[UR4][R2.64+0x200] ;  /* 0x0002000402007981 */ /* 0x000e24000c1e1900 */
[----:B0-----:R-:W-:-:S05]  /*06d0*/  FADD R11, -R9, R0 ;  /* 0x00000000090b7221 */ /* 0x001fca0000000100 */
        /* <DEDUP_REMOVED lines=69> */
[----:B------:R-:W-:Y:S04]  /*0b30*/  STG.E desc[UR4][R4.64+0xd80], R7 ;  /* 0x000d800704007986 */ /* 0x000fe8000c101904 */
[----:B------:R-:W0:Y:S02]  /*0b40*/  LDG.E R0, desc[UR4][R2.64+0xe00] ;  /* 0x000e000402007981 */ /* 0x000e24000c1e1900 */
[----:B0-----:R-:W-:-:S05]  /*0b50*/  FADD R11, -R9, R0 ;  /* 0x00000000090b7221 */ /* 0x001fca0000000100 */
[----:B------:R-:W-:Y:S04]  /*0b60*/  STG.E desc[UR4][R4.64+0xe00], R11 ;  /* 0x000e000b04007986 */ /* 0x000fe8000c101904 */
[----:B------:R-:W2:Y:S02]  /*0b70*/  LDG.E R0, desc[UR4][R2.64+0xe80] ;  /* 0x000e800402007981 */ /* 0x000ea4000c1e1900 */
[----:B--2---:R-:W-:-:S05]  /*0b80*/  FADD R13, -R9, R0 ;  /* 0x00000000090d7221 */ /* 0x004fca0000000100 */
[----:B------:R-:W-:Y:S04]  /*0b90*/  STG.E desc[UR4][R4.64+0xe80], R13 ;  /* 0x000e800d04007986 */ /* 0x000fe8000c101904 */
[----:B------:R-:W3:Y:S02]  /*0ba0*/  LDG.E R0, desc[UR4][R2.64+0xf00] ;  /* 0x000f000402007981 */ /* 0x000ee4000c1e1900 */
[----:B---3--:R-:W-:-:S05]  /*0bb0*/  FADD R15, -R9, R0 ;  /* 0x00000000090f7221 */ /* 0x008fca0000000100 */
[----:B------:R-:W-:Y:S04]  /*0bc0*/  STG.E desc[UR4][R4.64+0xf00], R15 ;  /* 0x000f000f04007986 */ /* 0x000fe8000c101904 */
[----:B------:R-:W2:Y:S02]  /*0bd0*/  LDG.E R0, desc[UR4][R2.64+0xf80] ;  /* 0x000f800402007981 */ /* 0x000ea4000c1e1900 */
[----:B--2---:R-:W-:-:S05]  /*0be0*/  FADD R9, -R9, R0 ;  /* 0x0000000009097221 */ /* 0x004fca0000000100 */
[----:B------:R-:W-:Y:S01]  /*0bf0*/  STG.E desc[UR4][R4.64+0xf80], R9 ;  /* 0x000f800904007986 */ /* 0x000fe2000c101904 */
[----:B------:R-:W-:Y:S05]  /*0c00*/  EXIT ;  /* 0x000000000000794d */ /* 0x000fea0003800000 */
.L_x_1:
        /* <DEDUP_REMOVED lines=15> */
.L_x_3:


//--------------------- .nv.shared.reserved.0     --------------------------
	.section	.nv.shared.reserved.0,"aw",@nobits
	.weak		__nv_reservedSMEM_offset_0_alias
	.size		__nv_reservedSMEM_offset_0_alias, 0, 64
	.other		__nv_reservedSMEM_offset_0_alias,@"STO_CUDA_RESERVED_SHARED STV_DEFAULT"
__nv_reservedSMEM_offset_0_alias:
	.zero		0
	.zero		64


//--------------------- .nv.constant0._Z38global_bandwidth_v1_warp_offset_cachedPfS_S_ --------------------------
	.section	.nv.constant0._Z38global_bandwidth_v1_warp_offset_cachedPfS_S_,"a",@progbits
	.sectionflags	@""
	.align	4
.nv.constant0._Z38global_bandwidth_v1_warp_offset_cachedPfS_S_:
	.zero		920


//--------------------- .nv.constant0._Z31global_bandwidth_v1_warp_offsetPfS_S_ --------------------------
	.section	.nv.constant0._Z31global_bandwidth_v1_warp_offsetPfS_S_,"a",@progbits
	.sectionflags	@""
	.align	4
.nv.constant0._Z31global_bandwidth_v1_warp_offsetPfS_S_:
	.zero		920


//--------------------- SYMBOLS --------------------------

	.type		.nv.reservedSmem.offset0,@object
	.size		.nv.reservedSmem.offset0,0x4
